//
// Generated by NVIDIA NVVM Compiler
//
// Compiler Build ID: CL-36424714
// Cuda compilation tools, release 13.0, V13.0.88
// Based on NVVM 20.0.0
//

.version 9.0
.target sm_100
.address_size 64

	// .globl	_Z22Brent_Kung_scan_kernelPiS_ii
.extern .shared .align 16 .b8 XY[];

.visible .entry _Z22Brent_Kung_scan_kernelPiS_ii(
	.param .u64 .ptr .align 1 _Z22Brent_Kung_scan_kernelPiS_ii_param_0,
	.param .u64 .ptr .align 1 _Z22Brent_Kung_scan_kernelPiS_ii_param_1,
	.param .u32 _Z22Brent_Kung_scan_kernelPiS_ii_param_2,
	.param .u32 _Z22Brent_Kung_scan_kernelPiS_ii_param_3
)
{
	.reg .pred 	%p<10>;
	.reg .b32 	%r<50>;
	.reg .b64 	%rd<13>;

	ld.param.u64 	%rd3, [_Z22Brent_Kung_scan_kernelPiS_ii_param_0];
	ld.param.u64 	%rd4, [_Z22Brent_Kung_scan_kernelPiS_ii_param_1];
	ld.param.u32 	%r15, [_Z22Brent_Kung_scan_kernelPiS_ii_param_2];
	ld.param.u32 	%r16, [_Z22Brent_Kung_scan_kernelPiS_ii_param_3];
	cvta.to.global.u64 	%rd1, %rd4;
	cvta.to.global.u64 	%rd2, %rd3;
	mov.u32 	%r17, %ctaid.x;
	mov.u32 	%r1, %ntid.x;
	mul.lo.s32 	%r18, %r17, %r1;
	shl.b32 	%r19, %r18, 1;
	mov.u32 	%r2, %tid.x;
	add.s32 	%r3, %r19, %r2;
	setp.ge.s32 	%p1, %r3, %r15;
	shl.b32 	%r20, %r2, 2;
	mov.u32 	%r21, XY;
	add.s32 	%r4, %r21, %r20;
	@%p1 bra 	$L__BB0_2;
	mul.wide.s32 	%rd5, %r3, 4;
	add.s64 	%rd6, %rd2, %rd5;
	ld.global.u32 	%r22, [%rd6];
	st.shared.u32 	[%r4], %r22;
$L__BB0_2:
	add.s32 	%r5, %r3, %r1;
	setp.ge.u32 	%p2, %r5, %r15;
	shl.b32 	%r23, %r1, 2;
	add.s32 	%r6, %r4, %r23;
	@%p2 bra 	$L__BB0_4;
	mul.wide.u32 	%rd7, %r5, 4;
	add.s64 	%rd8, %rd2, %rd7;
	ld.global.u32 	%r24, [%rd8];
	st.shared.u32 	[%r6], %r24;
$L__BB0_4:
	shl.b32 	%r26, %r2, 1;
	add.s32 	%r7, %r26, 2;
	mov.b32 	%r48, 1;
$L__BB0_5:
	bar.sync 	0;
	mul.lo.s32 	%r9, %r48, %r7;
	setp.gt.s32 	%p3, %r9, %r16;
	@%p3 bra 	$L__BB0_7;
	sub.s32 	%r27, %r9, %r48;
	shl.b32 	%r28, %r27, 2;
	add.s32 	%r30, %r21, %r28;
	ld.shared.u32 	%r31, [%r30+-4];
	shl.b32 	%r32, %r48, 2;
	add.s32 	%r33, %r30, %r32;
	ld.shared.u32 	%r34, [%r33+-4];
	add.s32 	%r35, %r34, %r31;
	st.shared.u32 	[%r33+-4], %r35;
$L__BB0_7:
	shl.b32 	%r48, %r48, 1;
	setp.le.u32 	%p4, %r48, %r1;
	@%p4 bra 	$L__BB0_5;
	setp.lt.s32 	%p5, %r16, 4;
	@%p5 bra 	$L__BB0_13;
	shr.u32 	%r49, %r16, 2;
$L__BB0_10:
	bar.sync 	0;
	mul.lo.s32 	%r13, %r7, %r49;
	add.s32 	%r36, %r13, %r49;
	add.s32 	%r37, %r36, -1;
	setp.ge.s32 	%p6, %r37, %r16;
	@%p6 bra 	$L__BB0_12;
	shl.b32 	%r38, %r13, 2;
	add.s32 	%r40, %r21, %r38;
	ld.shared.u32 	%r41, [%r40+-4];
	shl.b32 	%r42, %r49, 2;
	add.s32 	%r43, %r40, %r42;
	ld.shared.u32 	%r44, [%r43+-4];
	add.s32 	%r45, %r44, %r41;
	st.shared.u32 	[%r43+-4], %r45;
$L__BB0_12:
	shr.u32 	%r14, %r49, 1;
	setp.gt.u32 	%p7, %r49, 1;
	mov.u32 	%r49, %r14;
	@%p7 bra 	$L__BB0_10;
$L__BB0_13:
	setp.ge.s32 	%p8, %r3, %r15;
	bar.sync 	0;
	@%p8 bra 	$L__BB0_15;
	ld.shared.u32 	%r46, [%r4];
	mul.wide.s32 	%rd9, %r3, 4;
	add.s64 	%rd10, %rd1, %rd9;
	st.global.u32 	[%rd10], %r46;
$L__BB0_15:
	setp.ge.u32 	%p9, %r5, %r15;
	@%p9 bra 	$L__BB0_17;
	ld.shared.u32 	%r47, [%r6];
	mul.wide.u32 	%rd11, %r5, 4;
	add.s64 	%rd12, %rd1, %rd11;
	st.global.u32 	[%rd12], %r47;
$L__BB0_17:
	ret;

}


// ===== COMPILED SASS (sm_100) =====

	.target	sm_100

	.elftype	@"ET_EXEC"


//--------------------- .note.nv.tkinfo           --------------------------
	.section	.note.nv.tkinfo,"",@"SHT_NOTE"
	.sectionflags	@"SHF_NOTE_NV_TKINFO"
	.tkinfo
        /*0018*/ 	.word	0x00000002
        /*0030*/ 	.string	""
        /*0030*/ 	.string	"ptxas"
        /*0030*/ 	.string	"Cuda compilation tools, release 13.0, V13.0.88"
        /*0030*/ 	.string	"Build cuda_13.0.r13.0/compiler.36424714_0"
        /*0030*/ 	.string	"-arch sm_100 -m 64 "



//--------------------- .note.nv.cuinfo           --------------------------
	.section	.note.nv.cuinfo,"",@"SHT_NOTE"
	.sectionflags	@"SHF_NOTE_NV_CUINFO"
        /*0018*/ 	.short	0x0002
        /*001a*/ 	.short	0x0064
        /*001c*/ 	.short	0x0082
	.zero		2


//--------------------- .nv.info                  --------------------------
	.section	.nv.info,"",@"SHT_CUDA_INFO"
	.align	4


	//----- nvinfo : EIATTR_REGCOUNT
	.align		4
        /*0000*/ 	.byte	0x04, 0x2f
        /*0002*/ 	.short	(.L_1 - .L_0)
	.align		4
.L_0:
        /*0004*/ 	.word	index@(_Z22Brent_Kung_scan_kernelPiS_ii)
        /*0008*/ 	.word	0x00000010


	//----- nvinfo : EIATTR_FRAME_SIZE
	.align		4
.L_1:
        /*000c*/ 	.byte	0x04, 0x11
        /*000e*/ 	.short	(.L_3 - .L_2)
	.align		4
.L_2:
        /*0010*/ 	.word	index@(_Z22Brent_Kung_scan_kernelPiS_ii)
        /*0014*/ 	.word	0x00000000


	//----- nvinfo : EIATTR_MIN_STACK_SIZE
	.align		4
.L_3:
        /*0018*/ 	.byte	0x04, 0x12
        /*001a*/ 	.short	(.L_5 - .L_4)
	.align		4
.L_4:
        /*001c*/ 	.word	index@(_Z22Brent_Kung_scan_kernelPiS_ii)
        /*0020*/ 	.word	0x00000000
.L_5:


//--------------------- .nv.compat                --------------------------
	.section	.nv.compat,"",@"SHT_CUDA_COMPAT_INFO"
	.align	4
        /*0000*/ 	.byte	0x02, 0x09, 0x00, 0x00, 0x02, 0x02, 0x01, 0x00, 0x02, 0x05, 0x05, 0x00, 0x03, 0x07, 0x01, 0x01
        /*0010*/ 	.byte	0x02, 0x03, 0x00, 0x00, 0x02, 0x06, 0x01, 0x00, 0x04, 0x0b, 0x08, 0x00, 0x09, 0x00, 0x00, 0x00
        /*0020*/ 	.byte	0x00, 0x00, 0x00, 0x00


//--------------------- .nv.info._Z22Brent_Kung_scan_kernelPiS_ii --------------------------
	.section	.nv.info._Z22Brent_Kung_scan_kernelPiS_ii,"",@"SHT_CUDA_INFO"
	.sectionflags	@""
	.align	4


	//----- nvinfo : EIATTR_CUDA_API_VERSION
	.align		4
        /*0000*/ 	.byte	0x04, 0x37
        /*0002*/ 	.short	(.L_7 - .L_6)
.L_6:
        /*0004*/ 	.word	0x00000082


	//----- nvinfo : EIATTR_KPARAM_INFO
	.align		4
.L_7:
        /*0008*/ 	.byte	0x04, 0x17
        /*000a*/ 	.short	(.L_9 - .L_8)
.L_8:
        /*000c*/ 	.word	0x00000000
        /*0010*/ 	.short	0x0003
        /*0012*/ 	.short	0x0014
        /*0014*/ 	.byte	0x00, 0xf0, 0x11, 0x00


	//----- nvinfo : EIATTR_KPARAM_INFO
	.align		4
.L_9:
        /*0018*/ 	.byte	0x04, 0x17
        /*001a*/ 	.short	(.L_11 - .L_10)
.L_10:
        /*001c*/ 	.word	0x00000000
        /*0020*/ 	.short	0x0002
        /*0022*/ 	.short	0x0010
        /*0024*/ 	.byte	0x00, 0xf0, 0x11, 0x00


	//----- nvinfo : EIATTR_KPARAM_INFO
	.align		4
.L_11:
        /*0028*/ 	.byte	0x04, 0x17
        /*002a*/ 	.short	(.L_13 - .L_12)
.L_12:
        /*002c*/ 	.word	0x00000000
        /*0030*/ 	.short	0x0001
        /*0032*/ 	.short	0x0008
        /*0034*/ 	.byte	0x00, 0xf5, 0x21, 0x00


	//----- nvinfo : EIATTR_KPARAM_INFO
	.align		4
.L_13:
        /*0038*/ 	.byte	0x04, 0x17
        /*003a*/ 	.short	(.L_15 - .L_14)
.L_14:
        /*003c*/ 	.word	0x00000000
        /*0040*/ 	.short	0x0000
        /*0042*/ 	.short	0x0000
        /*0044*/ 	.byte	0x00, 0xf5, 0x21, 0x00


	//----- nvinfo : EIATTR_SPARSE_MMA_MASK
	.align		4
.L_15:
        /*0048*/ 	.byte	0x03, 0x50
        /*004a*/ 	.short	0x0000


	//----- nvinfo : EIATTR_MAXREG_COUNT
	.align		4
        /*004c*/ 	.byte	0x03, 0x1b
        /*004e*/ 	.short	0x00ff


	//----- nvinfo : EIATTR_NUM_BARRIERS
	.align		4
        /*0050*/ 	.byte	0x02, 0x4c
        /*0052*/ 	.byte	0x01
	.zero		1


	//----- nvinfo : EIATTR_MERCURY_ISA_VERSION
	.align		4
        /*0054*/ 	.byte	0x03, 0x5f
        /*0056*/ 	.short	0x0101


	//----- nvinfo : EIATTR_VRC_CTA_INIT_COUNT
	.align		4
        /*0058*/ 	.byte	0x02, 0x4a
	.zero		1
	.zero		1


	//----- nvinfo : EIATTR_EXIT_INSTR_OFFSETS
	.align		4
        /*005c*/ 	.byte	0x04, 0x1c
        /*005e*/ 	.short	(.L_17 - .L_16)


	//   ....[0]....
.L_16:
        /*0060*/ 	.word	0x00000420


	//   ....[1]....
        /*0064*/ 	.word	0x00000470


	//----- nvinfo : EIATTR_CBANK_PARAM_SIZE
	.align		4
.L_17:
        /*0068*/ 	.byte	0x03, 0x19
        /*006a*/ 	.short	0x0018


	//----- nvinfo : EIATTR_PARAM_CBANK
	.align		4
        /*006c*/ 	.byte	0x04, 0x0a
        /*006e*/ 	.short	(.L_19 - .L_18)
	.align		4
.L_18:
        /*0070*/ 	.word	index@(.nv.constant0._Z22Brent_Kung_scan_kernelPiS_ii)
        /*0074*/ 	.short	0x0380
        /*0076*/ 	.short	0x0018


	//----- nvinfo : EIATTR_SW_WAR
	.align		4
.L_19:
        /*0078*/ 	.byte	0x04, 0x36
        /*007a*/ 	.short	(.L_21 - .L_20)
.L_20:
        /*007c*/ 	.word	0x00000008
.L_21:


//--------------------- .nv.callgraph             --------------------------
	.section	.nv.callgraph,"",@"SHT_CUDA_CALLGRAPH"
	.align	4
	.sectionentsize	8
	.align		4
        /*0000*/ 	.word	0x00000000
	.align		4
        /*0004*/ 	.word	0xffffffff
	.align		4
        /*0008*/ 	.word	0x00000000
	.align		4
        /*000c*/ 	.word	0xfffffffe
	.align		4
        /*0010*/ 	.word	0x00000000
	.align		4
        /*0014*/ 	.word	0xfffffffd
	.align		4
        /*0018*/ 	.word	0x00000000
	.align		4
        /*001c*/ 	.word	0xfffffffc


//--------------------- .text._Z22Brent_Kung_scan_kernelPiS_ii --------------------------
	.section	.text._Z22Brent_Kung_scan_kernelPiS_ii,"ax",@progbits
	.align	128
        .global         _Z22Brent_Kung_scan_kernelPiS_ii
        .type           _Z22Brent_Kung_scan_kernelPiS_ii,@function
        .size           _Z22Brent_Kung_scan_kernelPiS_ii,(.L_x_4 - _Z22Brent_Kung_scan_kernelPiS_ii)
        .other          _Z22Brent_Kung_scan_kernelPiS_ii,@"STO_CUDA_ENTRY STV_DEFAULT"
_Z22Brent_Kung_scan_kernelPiS_ii:
.text._Z22Brent_Kung_scan_kernelPiS_ii:
[----:B------:R-:W-:Y:S01]  /*0000*/  LDC R1, c[0x0][0x37c] ;  /* 0x0000df00ff017b82 */ /* 0x000fe20000000800 */
[----:B------:R-:W0:Y:S07]  /*0010*/  S2R R13, SR_TID.X ;  /* 0x00000000000d7919 */ /* 0x000e2e0000002100 */
[----:B------:R-:W1:Y:S01]  /*0020*/  S2UR UR4, SR_CTAID.X ;  /* 0x00000000000479c3 */ /* 0x000e620000002500 */
[----:B------:R-:W2:Y:S01]  /*0030*/  LDCU UR5, c[0x0][0x390] ;  /* 0x00007200ff0577ac */ /* 0x000ea20008000800 */
[----:B------:R-:W3:Y:S06]  /*0040*/  LDCU.64 UR6, c[0x0][0x358] ;  /* 0x00006b00ff0677ac */ /* 0x000eec0008000a00 */
[----:B------:R-:W1:Y:S02]  /*0050*/  LDC R11, c[0x0][0x360] ;  /* 0x0000d800ff0b7b82 */ /* 0x000e640000000800 */
[----:B-1----:R-:W-:-:S04]  /*0060*/  IMAD R2, R11, UR4, RZ ;  /* 0x000000040b027c24 */ /* 0x002fc8000f8e02ff */
[----:B0-----:R-:W-:-:S04]  /*0070*/  IMAD R2, R2, 0x2, R13 ;  /* 0x0000000202027824 */ /* 0x001fc800078e020d */
[C---:B------:R-:W-:Y:S01]  /*0080*/  IMAD.IADD R0, R2.reuse, 0x1, R11 ;  /* 0x0000000102007824 */ /* 0x040fe200078e020b */
[----:B--2---:R-:W-:-:S04]  /*0090*/  ISETP.GE.AND P0, PT, R2, UR5, PT ;  /* 0x0000000502007c0c */ /* 0x004fc8000bf06270 */
[----:B------:R-:W-:-:S09]  /*00a0*/  ISETP.GE.U32.AND P1, PT, R0, UR5, PT ;  /* 0x0000000500007c0c */ /* 0x000fd2000bf26070 */
[----:B------:R-:W0:Y:S08]  /*00b0*/  @!P0 LDC.64 R4, c[0x0][0x380] ;  /* 0x0000e000ff048b82 */ /* 0x000e300000000a00 */
[----:B------:R-:W1:Y:S01]  /*00c0*/  @!P1 LDC.64 R6, c[0x0][0x380] ;  /* 0x0000e000ff069b82 */ /* 0x000e620000000a00 */
[----:B0-----:R-:W-:-:S06]  /*00d0*/  @!P0 IMAD.WIDE R4, R2, 0x4, R4 ;  /* 0x0000000402048825 */ /* 0x001fcc00078e0204 */
[----:B---3--:R0:W2:Y:S01]  /*00e0*/  @!P0 LDG.E R5, desc[UR6][R4.64] ;  /* 0x0000000604058981 */ /* 0x0080a2000c1e1900 */
[----:B-1----:R-:W-:-:S06]  /*00f0*/  @!P1 IMAD.WIDE.U32 R6, R0, 0x4, R6 ;  /* 0x0000000400069825 */ /* 0x002fcc00078e0006 */
[----:B------:R-:W3:Y:S01]  /*0100*/  @!P1 LDG.E R6, desc[UR6][R6.64] ;  /* 0x0000000606069981 */ /* 0x000ee2000c1e1900 */
[----:B------:R-:W1:Y:S01]  /*0110*/  S2UR UR5, SR_CgaCtaId ;  /* 0x00000000000579c3 */ /* 0x000e620000008800 */
[----:B------:R-:W-:Y:S02]  /*0120*/  UMOV UR4, 0x400 ;  /* 0x0000040000047882 */ /* 0x000fe40000000000 */
[----:B-1----:R-:W-:Y:S01]  /*0130*/  ULEA UR4, UR5, UR4, 0x18 ;  /* 0x0000000405047291 */ /* 0x002fe2000f8ec0ff */
[----:B------:R-:W-:Y:S01]  /*0140*/  HFMA2 R9, -RZ, RZ, 0, 5.9604644775390625e-08 ;  /* 0x00000001ff097431 */ /* 0x000fe200000001ff */
[C---:B0-----:R-:W-:Y:S01]  /*0150*/  LEA R4, R13.reuse, 0x2, 0x1 ;  /* 0x000000020d047811 */ /* 0x041fe200078e08ff */
[----:B------:R-:W0:Y:S03]  /*0160*/  LDCU UR5, c[0x0][0x394] ;  /* 0x00007280ff0577ac */ /* 0x000e260008000800 */
[----:B------:R-:W-:-:S05]  /*0170*/  LEA R8, R13, UR4, 0x2 ;  /* 0x000000040d087c11 */ /* 0x000fca000f8e10ff */
[----:B------:R-:W-:Y:S01]  /*0180*/  IMAD R3, R11, 0x4, R8 ;  /* 0x000000040b037824 */ /* 0x000fe200078e0208 */
[----:B--2---:R1:W-:Y:S04]  /*0190*/  @!P0 STS [R8], R5 ;  /* 0x0000000508008388 */ /* 0x0043e80000000800 */
[----:B0--3--:R1:W-:Y:S02]  /*01a0*/  @!P1 STS [R3], R6 ;  /* 0x0000000603009388 */ /* 0x0093e40000000800 */
.L_x_0:
[----:B-1----:R-:W-:Y:S01]  /*01b0*/  IMAD R6, R4, R9, RZ ;  /* 0x0000000904067224 */ /* 0x002fe200078e02ff */
[----:B------:R-:W-:Y:S04]  /*01c0*/  BAR.SYNC.DEFER_BLOCKING 0x0 ;  /* 0x0000000000007b1d */ /* 0x000fe80000010000 */
[----:B------:R-:W-:-:S13]  /*01d0*/  ISETP.GT.AND P0, PT, R6, UR5, PT ;  /* 0x0000000506007c0c */ /* 0x000fda000bf04270 */
[----:B------:R-:W-:-:S05]  /*01e0*/  @!P0 IMAD.IADD R5, R6, 0x1, -R9 ;  /* 0x0000000106058824 */ /* 0x000fca00078e0a09 */
[----:B------:R-:W-:-:S05]  /*01f0*/  @!P0 LEA R6, R5, UR4, 0x2 ;  /* 0x0000000405068c11 */ /* 0x000fca000f8e10ff */
[C---:B------:R-:W-:Y:S02]  /*0200*/  @!P0 IMAD R5, R9.reuse, 0x4, R6 ;  /* 0x0000000409058824 */ /* 0x040fe400078e0206 */
[----:B------:R-:W-:Y:S01]  /*0210*/  @!P0 LDS R6, [R6+-0x4] ;  /* 0xfffffc0006068984 */ /* 0x000fe20000000800 */
[----:B------:R-:W-:-:S03]  /*0220*/  IMAD.SHL.U32 R9, R9, 0x2, RZ ;  /* 0x0000000209097824 */ /* 0x000fc600078e00ff */
[----:B------:R-:W0:Y:S02]  /*0230*/  @!P0 LDS R7, [R5+-0x4] ;  /* 0xfffffc0005078984 */ /* 0x000e240000000800 */
[----:B0-----:R-:W-:-:S05]  /*0240*/  @!P0 IADD3 R10, PT, PT, R6, R7, RZ ;  /* 0x00000007060a8210 */ /* 0x001fca0007ffe0ff */
[----:B------:R0:W-:Y:S01]  /*0250*/  @!P0 STS [R5+-0x4], R10 ;  /* 0xfffffc0a05008388 */ /* 0x0001e20000000800 */
[----:B------:R-:W-:-:S13]  /*0260*/  ISETP.GT.U32.AND P0, PT, R9, R11, PT ;  /* 0x0000000b0900720c */ /* 0x000fda0003f04070 */
[----:B0-----:R-:W-:Y:S05]  /*0270*/  @!P0 BRA `(.L_x_0) ;  /* 0xfffffffc00cc8947 */ /* 0x001fea000383ffff */
[----:B------:R-:W-:-:S09]  /*0280*/  UISETP.GE.AND UP0, UPT, UR5, 0x4, UPT ;  /* 0x000000040500788c */ /* 0x000fd2000bf06270 */
[----:B------:R-:W-:Y:S05]  /*0290*/  BRA.U !UP0, `(.L_x_1) ;  /* 0x0000000108407547 */ /* 0x000fea000b800000 */
[----:B------:R-:W-:Y:S01]  /*02a0*/  USHF.R.U32.HI UR5, URZ, 0x2, UR5 ;  /* 0x00000002ff057899 */ /* 0x000fe20008011605 */
[----:B------:R-:W0:Y:S05]  /*02b0*/  LDCU UR8, c[0x0][0x394] ;  /* 0x00007280ff0877ac */ /* 0x000e2a0008000800 */
[----:B------:R-:W-:-:S07]  /*02c0*/  IMAD.U32 R5, RZ, RZ, UR5 ;  /* 0x00000005ff057e24 */ /* 0x000fce000f8e00ff */
.L_x_2:
[----:B------:R-:W-:Y:S01]  /*02d0*/  IMAD R6, R4, R5, RZ ;  /* 0x0000000504067224 */ /* 0x000fe200078e02ff */
[----:B------:R-:W-:Y:S04]  /*02e0*/  BAR.SYNC.DEFER_BLOCKING 0x0 ;  /* 0x0000000000007b1d */ /* 0x000fe80000010000 */
[----:B------:R-:W-:-:S04]  /*02f0*/  IADD3 R7, PT, PT, R6, -0x1, R5 ;  /* 0xffffffff06077810 */ /* 0x000fc80007ffe005 */
[----:B0-----:R-:W-:-:S13]  /*0300*/  ISETP.GE.AND P0, PT, R7, UR8, PT ;  /* 0x0000000807007c0c */ /* 0x001fda000bf06270 */
[----:B------:R-:W-:-:S04]  /*0310*/  @!P0 LEA R6, R6, UR4, 0x2 ;  /* 0x0000000406068c11 */ /* 0x000fc8000f8e10ff */
[----:B------:R-:W-:Y:S02]  /*0320*/  @!P0 LEA R7, R5, R6, 0x2 ;  /* 0x0000000605078211 */ /* 0x000fe400078e10ff */
[----:B------:R-:W-:Y:S04]  /*0330*/  @!P0 LDS R6, [R6+-0x4] ;  /* 0xfffffc0006068984 */ /* 0x000fe80000000800 */
[----:B------:R-:W0:Y:S02]  /*0340*/  @!P0 LDS R9, [R7+-0x4] ;  /* 0xfffffc0007098984 */ /* 0x000e240000000800 */
[----:B0-----:R-:W-:-:S05]  /*0350*/  @!P0 IMAD.IADD R10, R6, 0x1, R9 ;  /* 0x00000001060a8824 */ /* 0x001fca00078e0209 */
[----:B------:R1:W-:Y:S01]  /*0360*/  @!P0 STS [R7+-0x4], R10 ;  /* 0xfffffc0a07008388 */ /* 0x0003e20000000800 */
[----:B------:R-:W-:Y:S02]  /*0370*/  ISETP.GT.U32.AND P0, PT, R5, 0x1, PT ;  /* 0x000000010500780c */ /* 0x000fe40003f04070 */
[----:B------:R-:W-:-:S11]  /*0380*/  SHF.R.U32.HI R5, RZ, 0x1, R5 ;  /* 0x00000001ff057819 */ /* 0x000fd60000011605 */
[----:B-1----:R-:W-:Y:S05]  /*0390*/  @P0 BRA `(.L_x_2) ;  /* 0xfffffffc00cc0947 */ /* 0x002fea000383ffff */
.L_x_1:
[----:B------:R-:W0:Y:S01]  /*03a0*/  LDCU UR4, c[0x0][0x390] ;  /* 0x00007200ff0477ac */ /* 0x000e220008000800 */
[----:B------:R-:W-:Y:S01]  /*03b0*/  BAR.SYNC.DEFER_BLOCKING 0x0 ;  /* 0x0000000000007b1d */ /* 0x000fe20000010000 */
[----:B0-----:R-:W-:Y:S02]  /*03c0*/  ISETP.GE.AND P0, PT, R2, UR4, PT ;  /* 0x0000000402007c0c */ /* 0x001fe4000bf06270 */
[----:B------:R-:W-:-:S11]  /*03d0*/  ISETP.GE.U32.AND P1, PT, R0, UR4, PT ;  /* 0x0000000400007c0c */ /* 0x000fd6000bf26070 */
[----:B------:R-:W0:Y:S01]  /*03e0*/  @!P0 LDS R7, [R8] ;  /* 0x0000000008078984 */ /* 0x000e220000000800 */
[----:B------:R-:W1:Y:S02]  /*03f0*/  @!P0 LDC.64 R4, c[0x0][0x388] ;  /* 0x0000e200ff048b82 */ /* 0x000e640000000a00 */
[----:B-1----:R-:W-:-:S05]  /*0400*/  @!P0 IMAD.WIDE R4, R2, 0x4, R4 ;  /* 0x0000000402048825 */ /* 0x002fca00078e0204 */
[----:B0-----:R0:W-:Y:S01]  /*0410*/  @!P0 STG.E desc[UR6][R4.64], R7 ;  /* 0x0000000704008986 */ /* 0x0011e2000c101906 */
[----:B------:R-:W-:Y:S05]  /*0420*/  @P1 EXIT ;  /* 0x000000000000194d */ /* 0x000fea0003800000 */
[----:B------:R-:W1:Y:S01]  /*0430*/  LDS R3, [R3] ;  /* 0x0000000003037984 */ /* 0x000e620000000800 */
[----:B0-----:R-:W0:Y:S02]  /*0440*/  LDC.64 R4, c[0x0][0x388] ;  /* 0x0000e200ff047b82 */ /* 0x001e240000000a00 */
[----:B0-----:R-:W-:-:S05]  /*0450*/  IMAD.WIDE.U32 R4, R0, 0x4, R4 ;  /* 0x0000000400047825 */ /* 0x001fca00078e0004 */
[----:B-1----:R-:W-:Y:S01]  /*0460*/  STG.E desc[UR6][R4.64], R3 ;  /* 0x0000000304007986 */ /* 0x002fe2000c101906 */
[----:B------:R-:W-:Y:S05]  /*0470*/  EXIT ;  /* 0x000000000000794d */ /* 0x000fea0003800000 */
.L_x_3:
[----:B------:R-:W-:-:S00]  /*0480*/  BRA `(.L_x_3) ;  /* 0xfffffffc00fc7947 */ /* 0x000fc0000383ffff */
[----:B------:R-:W-:-:S00]  /*0490*/  NOP ;  /* 0x0000000000007918 */ /* 0x000fc00000000000 */
        /* <DEDUP_REMOVED lines=14> */
.L_x_4:


//--------------------- .nv.shared._Z22Brent_Kung_scan_kernelPiS_ii --------------------------
	.section	.nv.shared._Z22Brent_Kung_scan_kernelPiS_ii,"aw",@nobits
	.sectionflags	@""
	.align	16
	.zero		1024


//--------------------- .nv.shared.reserved.0     --------------------------
	.section	.nv.shared.reserved.0,"aw",@nobits
	.weak		__nv_reservedSMEM_offset_0_alias
	.size		__nv_reservedSMEM_offset_0_alias, 0, 64
	.other		__nv_reservedSMEM_offset_0_alias,@"STO_CUDA_RESERVED_SHARED STV_DEFAULT"
__nv_reservedSMEM_offset_0_alias:
	.zero		0
	.zero		64


//--------------------- .nv.constant0._Z22Brent_Kung_scan_kernelPiS_ii --------------------------
	.section	.nv.constant0._Z22Brent_Kung_scan_kernelPiS_ii,"a",@progbits
	.sectionflags	@""
	.align	4
.nv.constant0._Z22Brent_Kung_scan_kernelPiS_ii:
	.zero		920


//--------------------- SYMBOLS --------------------------

	.type		.nv.reservedSmem.offset0,@object
	.size		.nv.reservedSmem.offset0,0x4
	.type		.nv.reservedSmem.cap,@object
	.size		.nv.reservedSmem.cap,0x4
